	.headerflags	@"EF_CUDA_TEXMODE_UNIFIED EF_CUDA_64BIT_ADDRESS EF_CUDA_ACCELERATORS EF_CUDA_SM90 EF_CUDA_VIRTUAL_SM(EF_CUDA_SM90)"
	.elftype	@"ET_EXEC"


//--------------------- .nv.info                  --------------------------
	.section	.nv.info,"",@"SHT_CUDA_INFO"
	.align	4


	//----- nvinfo : EIATTR_REGCOUNT
	.align		4
        /*0000*/ 	.byte	0x04, 0x2f
        /*0002*/ 	.short	(.L_1 - .L_0)
	.align		4
.L_0:
        /*0004*/ 	.word	index@(triton_poi_fused_cat_46)
        /*0008*/ 	.word	0x00000016


	//----- nvinfo : EIATTR_MIN_STACK_SIZE
	.align		4
.L_1:
        /*000c*/ 	.byte	0x04, 0x12
        /*000e*/ 	.short	(.L_3 - .L_2)
	.align		4
.L_2:
        /*0010*/ 	.word	index@(triton_poi_fused_cat_46)
        /*0014*/ 	.word	0x00000000


	//----- nvinfo : EIATTR_FRAME_SIZE
	.align		4
.L_3:
        /*0018*/ 	.byte	0x04, 0x11
        /*001a*/ 	.short	(.L_5 - .L_4)
	.align		4
.L_4:
        /*001c*/ 	.word	index@(triton_poi_fused_cat_46)
        /*0020*/ 	.word	0x00000000


	//----- nvinfo : EIATTR_MIN_STACK_SIZE
	.align		4
.L_5:
        /*0024*/ 	.byte	0x04, 0x12
        /*0026*/ 	.short	(.L_7 - .L_6)
	.align		4
.L_6:
        /*0028*/ 	.word	index@(triton_poi_fused_cat_46)
        /*002c*/ 	.word	0x00000000
.L_7:


//--------------------- .nv.info.triton_poi_fused_cat_46 --------------------------
	.section	.nv.info.triton_poi_fused_cat_46,"",@"SHT_CUDA_INFO"
	.sectionflags	@""
	.align	4


	//----- nvinfo : EIATTR_CUDA_API_VERSION
	.align		4
        /*0000*/ 	.byte	0x04, 0x37
        /*0002*/ 	.short	(.L_9 - .L_8)
.L_8:
        /*0004*/ 	.word	0x0000007c


	//----- nvinfo : EIATTR_KPARAM_INFO
	.align		4
.L_9:
        /*0008*/ 	.byte	0x04, 0x17
        /*000a*/ 	.short	(.L_11 - .L_10)
.L_10:
        /*000c*/ 	.word	0x00000000
        /*0010*/ 	.short	0x0005
        /*0012*/ 	.short	0x0028
        /*0014*/ 	.byte	0x00, 0xf0, 0x11, 0x00


	//----- nvinfo : EIATTR_KPARAM_INFO
	.align		4
.L_11:
        /*0018*/ 	.byte	0x04, 0x17
        /*001a*/ 	.short	(.L_13 - .L_12)
.L_12:
        /*001c*/ 	.word	0x00000000
        /*0020*/ 	.short	0x0004
        /*0022*/ 	.short	0x0020
        /*0024*/ 	.byte	0x00, 0xf4, 0x21, 0x00


	//----- nvinfo : EIATTR_KPARAM_INFO
	.align		4
.L_13:
        /*0028*/ 	.byte	0x04, 0x17
        /*002a*/ 	.short	(.L_15 - .L_14)
.L_14:
        /*002c*/ 	.word	0x00000000
        /*0030*/ 	.short	0x0003
        /*0032*/ 	.short	0x0018
        /*0034*/ 	.byte	0x00, 0xf4, 0x21, 0x00


	//----- nvinfo : EIATTR_KPARAM_INFO
	.align		4
.L_15:
        /*0038*/ 	.byte	0x04, 0x17
        /*003a*/ 	.short	(.L_17 - .L_16)
.L_16:
        /*003c*/ 	.word	0x00000000
        /*0040*/ 	.short	0x0002
        /*0042*/ 	.short	0x0010
        /*0044*/ 	.byte	0x00, 0xf4, 0x21, 0x00


	//----- nvinfo : EIATTR_KPARAM_INFO
	.align		4
.L_17:
        /*0048*/ 	.byte	0x04, 0x17
        /*004a*/ 	.short	(.L_19 - .L_18)
.L_18:
        /*004c*/ 	.word	0x00000000
        /*0050*/ 	.short	0x0001
        /*0052*/ 	.short	0x0008
        /*0054*/ 	.byte	0x00, 0xf4, 0x21, 0x00


	//----- nvinfo : EIATTR_KPARAM_INFO
	.align		4
.L_19:
        /*0058*/ 	.byte	0x04, 0x17
        /*005a*/ 	.short	(.L_21 - .L_20)
.L_20:
        /*005c*/ 	.word	0x00000000
        /*0060*/ 	.short	0x0000
        /*0062*/ 	.short	0x0000
        /*0064*/ 	.byte	0x00, 0xf4, 0x21, 0x00


	//----- nvinfo : EIATTR_SPARSE_MMA_MASK
	.align		4
.L_21:
        /*0068*/ 	.byte	0x03, 0x50
        /*006a*/ 	.short	0x0000


	//----- nvinfo : EIATTR_MAXREG_COUNT
	.align		4
        /*006c*/ 	.byte	0x03, 0x1b
        /*006e*/ 	.short	0x00ff


	//----- nvinfo : EIATTR_EXIT_INSTR_OFFSETS
	.align		4
        /*0070*/ 	.byte	0x04, 0x1c
        /*0072*/ 	.short	(.L_23 - .L_22)


	//   ....[0]....
.L_22:
        /*0074*/ 	.word	0x00000200


	//   ....[1]....
        /*0078*/ 	.word	0x00000220


	//----- nvinfo : EIATTR_REQNTID
	.align		4
.L_23:
        /*007c*/ 	.byte	0x04, 0x10
        /*007e*/ 	.short	(.L_25 - .L_24)
.L_24:
        /*0080*/ 	.word	0x00000080
        /*0084*/ 	.word	0x00000001
        /*0088*/ 	.word	0x00000001


	//----- nvinfo : EIATTR_CBANK_PARAM_SIZE
	.align		4
.L_25:
        /*008c*/ 	.byte	0x03, 0x19
        /*008e*/ 	.short	0x002c


	//----- nvinfo : EIATTR_PARAM_CBANK
	.align		4
        /*0090*/ 	.byte	0x04, 0x0a
        /*0092*/ 	.short	(.L_27 - .L_26)
	.align		4
.L_26:
        /*0094*/ 	.word	index@(.nv.constant0.triton_poi_fused_cat_46)
        /*0098*/ 	.short	0x0210
        /*009a*/ 	.short	0x002c


	//----- nvinfo : EIATTR_SW_WAR
	.align		4
.L_27:
        /*009c*/ 	.byte	0x04, 0x36
        /*009e*/ 	.short	(.L_29 - .L_28)
.L_28:
        /*00a0*/ 	.word	0x00000008
.L_29:


//--------------------- .nv.callgraph             --------------------------
	.section	.nv.callgraph,"",@"SHT_CUDA_CALLGRAPH"
	.align	4
	.sectionentsize	8
	.align		4
        /*0000*/ 	.word	0x00000000
	.align		4
        /*0004*/ 	.word	0xffffffff
	.align		4
        /*0008*/ 	.word	0x00000000
	.align		4
        /*000c*/ 	.word	0xfffffffe
	.align		4
        /*0010*/ 	.word	0x00000000
	.align		4
        /*0014*/ 	.word	0xfffffffd
	.align		4
        /*0018*/ 	.word	0x00000000
	.align		4
        /*001c*/ 	.word	0xfffffffc


//--------------------- .text.triton_poi_fused_cat_46 --------------------------
	.section	.text.triton_poi_fused_cat_46,"ax",@progbits
	.align	128
        .global         triton_poi_fused_cat_46
        .type           triton_poi_fused_cat_46,@function
        .size           triton_poi_fused_cat_46,(.L_x_1 - triton_poi_fused_cat_46)
        .other          triton_poi_fused_cat_46,@"STO_CUDA_ENTRY STV_DEFAULT"
triton_poi_fused_cat_46:
.text.triton_poi_fused_cat_46:
[----:B------:R-:W0:Y:S01]  /*0000*/  LDC R1, c[0x0][0x28] ;  /* 0x00000a00ff017b82 */ /* 0x000e220000000800 */
[----:B------:R-:W1:Y:S07]  /*0010*/  S2R R0, SR_TID.X ;  /* 0x0000000000007919 */ /* 0x000e6e0000002100 */
[----:B------:R-:W2:Y:S01]  /*0020*/  LDC.64 R8, c[0x0][0x210] ;  /* 0x00008400ff087b82 */ /* 0x000ea20000000a00 */
[----:B------:R-:W-:Y:S01]  /*0030*/  CS2R R2, SRZ ;  /* 0x0000000000027805 */ /* 0x000fe2000001ff00 */
[----:B------:R-:W-:Y:S01]  /*0040*/  ULDC.64 UR4, c[0x0][0x208] ;  /* 0x0000820000047ab9 */ /* 0x000fe20000000a00 */
[----:B------:R-:W3:Y:S05]  /*0050*/  S2R R7, SR_CTAID.X ;  /* 0x0000000000077919 */ /* 0x000eea0000002500 */
[----:B------:R-:W4:Y:S08]  /*0060*/  LDC.64 R10, c[0x0][0x218] ;  /* 0x00008600ff0a7b82 */ /* 0x000f300000000a00 */
[----:B------:R-:W5:Y:S08]  /*0070*/  LDC.64 R12, c[0x0][0x220] ;  /* 0x00008800ff0c7b82 */ /* 0x000f700000000a00 */
[----:B------:R-:W4:Y:S01]  /*0080*/  LDC.64 R4, c[0x0][0x228] ;  /* 0x00008a00ff047b82 */ /* 0x000f220000000a00 */
[----:B-1----:R-:W-:-:S05]  /*0090*/  IMAD.SHL.U32 R0, R0, 0x2, RZ ;  /* 0x0000000200007824 */ /* 0x002fca00078e00ff */
[----:B------:R-:W-:-:S05]  /*00a0*/  LOP3.LUT R0, R0, 0xfe, RZ, 0xc0, !PT ;  /* 0x000000fe00007812 */ /* 0x000fca00078ec0ff */
[----:B---3--:R-:W-:-:S04]  /*00b0*/  IMAD R7, R7, 0x100, R0 ;  /* 0x0000010007077824 */ /* 0x008fc800078e0200 */
[C---:B--2---:R-:W-:Y:S01]  /*00c0*/  IMAD.WIDE R8, R7.reuse, 0x4, R8 ;  /* 0x0000000407087825 */ /* 0x044fe200078e0208 */
[----:B------:R-:W-:-:S13]  /*00d0*/  ISETP.GE.AND P0, PT, R7, 0x800, PT ;  /* 0x000008000700780c */ /* 0x000fda0003f06270 */
[----:B------:R4:W2:Y:S01]  /*00e0*/  @!P0 LDG.E.64 R2, desc[UR4][R8.64] ;  /* 0x0000000408028981 */ /* 0x0008a2000c1e1b00 */
[----:B------:R-:W-:-:S04]  /*00f0*/  SHF.R.S32.HI R0, RZ, 0x1f, R7 ;  /* 0x0000001fff007819 */ /* 0x000fc80000011407 */
[----:B------:R-:W-:-:S04]  /*0100*/  LEA.HI R0, R0, R7, RZ, 0x9 ;  /* 0x0000000700007211 */ /* 0x000fc800078f48ff */
[----:B------:R-:W-:Y:S02]  /*0110*/  LOP3.LUT R14, R0, 0xfffffe00, RZ, 0xc0, !PT ;  /* 0xfffffe00000e7812 */ /* 0x000fe400078ec0ff */
[----:B------:R-:W-:Y:S02]  /*0120*/  SHF.R.S32.HI R0, RZ, 0x9, R0 ;  /* 0x00000009ff007819 */ /* 0x000fe40000011400 */
[----:B------:R-:W-:Y:S02]  /*0130*/  IADD3 R15, R7, -R14, RZ ;  /* 0x8000000e070f7210 */ /* 0x000fe40007ffe0ff */
[----:B------:R-:W1:Y:S03]  /*0140*/  LDC.64 R6, c[0x0][0x230] ;  /* 0x00008c00ff067b82 */ /* 0x000e660000000a00 */
[----:B------:R-:W-:-:S04]  /*0150*/  IMAD R15, R0, 0x2800, R15 ;  /* 0x00002800000f7824 */ /* 0x000fc800078e020f */
[----:B------:R-:W-:Y:S02]  /*0160*/  IMAD.IADD R17, R14, 0x1, R15 ;  /* 0x000000010e117824 */ /* 0x000fe400078e020f */
[----:B----4-:R-:W-:-:S03]  /*0170*/  IMAD.WIDE R8, R15, 0x4, R10 ;  /* 0x000000040f087825 */ /* 0x010fc600078e020a */
[----:B------:R-:W-:Y:S01]  /*0180*/  IADD3 R19, R14, R17, RZ ;  /* 0x000000110e137210 */ /* 0x000fe20007ffe0ff */
[----:B-----5:R-:W-:-:S04]  /*0190*/  IMAD.WIDE R10, R17, 0x4, R12 ;  /* 0x00000004110a7825 */ /* 0x020fc800078e020c */
[----:B0-----:R-:W-:Y:S01]  /*01a0*/  IMAD.WIDE R4, R19, 0x4, R4 ;  /* 0x0000000413047825 */ /* 0x001fe200078e0204 */
[----:B------:R-:W-:-:S05]  /*01b0*/  IADD3 R19, R14, R19, RZ ;  /* 0x000000130e137210 */ /* 0x000fca0007ffe0ff */
[----:B-1----:R-:W-:Y:S01]  /*01c0*/  IMAD.WIDE R6, R19, 0x4, R6 ;  /* 0x0000000413067825 */ /* 0x002fe200078e0206 */
[----:B--2---:R0:W-:Y:S04]  /*01d0*/  @!P0 STG.E.64 desc[UR4][R8.64], R2 ;  /* 0x0000000208008986 */ /* 0x0041e8000c101b04 */
[----:B------:R0:W-:Y:S04]  /*01e0*/  @!P0 STG.E.64 desc[UR4][R10.64], R2 ;  /* 0x000000020a008986 */ /* 0x0001e8000c101b04 */
[----:B------:R0:W-:Y:S02]  /*01f0*/  @!P0 STG.E.64 desc[UR4][R4.64], R2 ;  /* 0x0000000204008986 */ /* 0x0001e4000c101b04 */
[----:B0-----:R-:W-:Y:S05]  /*0200*/  @P0 EXIT ;  /* 0x000000000000094d */ /* 0x001fea0003800000 */
[----:B------:R-:W-:Y:S01]  /*0210*/  STG.E.64 desc[UR4][R6.64], R2 ;  /* 0x0000000206007986 */ /* 0x000fe2000c101b04 */
[----:B------:R-:W-:Y:S05]  /*0220*/  EXIT ;  /* 0x000000000000794d */ /* 0x000fea0003800000 */
.L_x_0:
[----:B------:R-:W-:-:S00]  /*0230*/  BRA `(.L_x_0) ;  /* 0xfffffffc00fc7947 */ /* 0x000fc0000383ffff */
[----:B------:R-:W-:-:S00]  /*0240*/  NOP ;  /* 0x0000000000007918 */ /* 0x000fc00000000000 */
        /* <DEDUP_REMOVED lines=11> */
.L_x_1:


//--------------------- .nv.constant0.triton_poi_fused_cat_46 --------------------------
	.section	.nv.constant0.triton_poi_fused_cat_46,"a",@progbits
	.sectionflags	@""
	.align	4
.nv.constant0.triton_poi_fused_cat_46:
	.zero		572
